	.headerflags	@"EF_CUDA_TEXMODE_UNIFIED EF_CUDA_64BIT_ADDRESS EF_CUDA_ACCELERATORS EF_CUDA_SM90 EF_CUDA_VIRTUAL_SM(EF_CUDA_SM90)"
	.elftype	@"ET_EXEC"


//--------------------- .nv.info                  --------------------------
	.section	.nv.info,"",@"SHT_CUDA_INFO"
	.align	4


	//----- nvinfo : EIATTR_REGCOUNT
	.align		4
        /*0000*/ 	.byte	0x04, 0x2f
        /*0002*/ 	.short	(.L_1 - .L_0)
	.align		4
.L_0:
        /*0004*/ 	.word	index@(triton_poi_fused__to_copy_add_ge_gt_le_lt_mul_0)
        /*0008*/ 	.word	0x00000014


	//----- nvinfo : EIATTR_MIN_STACK_SIZE
	.align		4
.L_1:
        /*000c*/ 	.byte	0x04, 0x12
        /*000e*/ 	.short	(.L_3 - .L_2)
	.align		4
.L_2:
        /*0010*/ 	.word	index@(triton_poi_fused__to_copy_add_ge_gt_le_lt_mul_0)
        /*0014*/ 	.word	0x00000000


	//----- nvinfo : EIATTR_FRAME_SIZE
	.align		4
.L_3:
        /*0018*/ 	.byte	0x04, 0x11
        /*001a*/ 	.short	(.L_5 - .L_4)
	.align		4
.L_4:
        /*001c*/ 	.word	index@(triton_poi_fused__to_copy_add_ge_gt_le_lt_mul_0)
        /*0020*/ 	.word	0x00000000


	//----- nvinfo : EIATTR_MIN_STACK_SIZE
	.align		4
.L_5:
        /*0024*/ 	.byte	0x04, 0x12
        /*0026*/ 	.short	(.L_7 - .L_6)
	.align		4
.L_6:
        /*0028*/ 	.word	index@(triton_poi_fused__to_copy_add_ge_gt_le_lt_mul_0)
        /*002c*/ 	.word	0x00000000
.L_7:


//--------------------- .nv.info.triton_poi_fused__to_copy_add_ge_gt_le_lt_mul_0 --------------------------
	.section	.nv.info.triton_poi_fused__to_copy_add_ge_gt_le_lt_mul_0,"",@"SHT_CUDA_INFO"
	.sectionflags	@""
	.align	4


	//----- nvinfo : EIATTR_CUDA_API_VERSION
	.align		4
        /*0000*/ 	.byte	0x04, 0x37
        /*0002*/ 	.short	(.L_9 - .L_8)
.L_8:
        /*0004*/ 	.word	0x0000007c


	//----- nvinfo : EIATTR_KPARAM_INFO
	.align		4
.L_9:
        /*0008*/ 	.byte	0x04, 0x17
        /*000a*/ 	.short	(.L_11 - .L_10)
.L_10:
        /*000c*/ 	.word	0x00000000
        /*0010*/ 	.short	0x0008
        /*0012*/ 	.short	0x0040
        /*0014*/ 	.byte	0x00, 0xf0, 0x11, 0x00


	//----- nvinfo : EIATTR_KPARAM_INFO
	.align		4
.L_11:
        /*0018*/ 	.byte	0x04, 0x17
        /*001a*/ 	.short	(.L_13 - .L_12)
.L_12:
        /*001c*/ 	.word	0x00000000
        /*0020*/ 	.short	0x0007
        /*0022*/ 	.short	0x0038
        /*0024*/ 	.byte	0x00, 0xf4, 0x21, 0x00


	//----- nvinfo : EIATTR_KPARAM_INFO
	.align		4
.L_13:
        /*0028*/ 	.byte	0x04, 0x17
        /*002a*/ 	.short	(.L_15 - .L_14)
.L_14:
        /*002c*/ 	.word	0x00000000
        /*0030*/ 	.short	0x0006
        /*0032*/ 	.short	0x0030
        /*0034*/ 	.byte	0x00, 0xf4, 0x21, 0x00


	//----- nvinfo : EIATTR_KPARAM_INFO
	.align		4
.L_15:
        /*0038*/ 	.byte	0x04, 0x17
        /*003a*/ 	.short	(.L_17 - .L_16)
.L_16:
        /*003c*/ 	.word	0x00000000
        /*0040*/ 	.short	0x0005
        /*0042*/ 	.short	0x0028
        /*0044*/ 	.byte	0x00, 0xf4, 0x21, 0x00


	//----- nvinfo : EIATTR_KPARAM_INFO
	.align		4
.L_17:
        /*0048*/ 	.byte	0x04, 0x17
        /*004a*/ 	.short	(.L_19 - .L_18)
.L_18:
        /*004c*/ 	.word	0x00000000
        /*0050*/ 	.short	0x0004
        /*0052*/ 	.short	0x0020
        /*0054*/ 	.byte	0x00, 0xf4, 0x21, 0x00


	//----- nvinfo : EIATTR_KPARAM_INFO
	.align		4
.L_19:
        /*0058*/ 	.byte	0x04, 0x17
        /*005a*/ 	.short	(.L_21 - .L_20)
.L_20:
        /*005c*/ 	.word	0x00000000
        /*0060*/ 	.short	0x0003
        /*0062*/ 	.short	0x0018
        /*0064*/ 	.byte	0x00, 0xf4, 0x21, 0x00


	//----- nvinfo : EIATTR_KPARAM_INFO
	.align		4
.L_21:
        /*0068*/ 	.byte	0x04, 0x17
        /*006a*/ 	.short	(.L_23 - .L_22)
.L_22:
        /*006c*/ 	.word	0x00000000
        /*0070*/ 	.short	0x0002
        /*0072*/ 	.short	0x0010
        /*0074*/ 	.byte	0x00, 0xf4, 0x21, 0x00


	//----- nvinfo : EIATTR_KPARAM_INFO
	.align		4
.L_23:
        /*0078*/ 	.byte	0x04, 0x17
        /*007a*/ 	.short	(.L_25 - .L_24)
.L_24:
        /*007c*/ 	.word	0x00000000
        /*0080*/ 	.short	0x0001
        /*0082*/ 	.short	0x0008
        /*0084*/ 	.byte	0x00, 0xf4, 0x21, 0x00


	//----- nvinfo : EIATTR_KPARAM_INFO
	.align		4
.L_25:
        /*0088*/ 	.byte	0x04, 0x17
        /*008a*/ 	.short	(.L_27 - .L_26)
.L_26:
        /*008c*/ 	.word	0x00000000
        /*0090*/ 	.short	0x0000
        /*0092*/ 	.short	0x0000
        /*0094*/ 	.byte	0x00, 0xf4, 0x21, 0x00


	//----- nvinfo : EIATTR_SPARSE_MMA_MASK
	.align		4
.L_27:
        /*0098*/ 	.byte	0x03, 0x50
        /*009a*/ 	.short	0x0000


	//----- nvinfo : EIATTR_MAXREG_COUNT
	.align		4
        /*009c*/ 	.byte	0x03, 0x1b
        /*009e*/ 	.short	0x00ff


	//----- nvinfo : EIATTR_EXIT_INSTR_OFFSETS
	.align		4
        /*00a0*/ 	.byte	0x04, 0x1c
        /*00a2*/ 	.short	(.L_29 - .L_28)


	//   ....[0]....
.L_28:
        /*00a4*/ 	.word	0x000003b0


	//   ....[1]....
        /*00a8*/ 	.word	0x000003d0


	//----- nvinfo : EIATTR_REQNTID
	.align		4
.L_29:
        /*00ac*/ 	.byte	0x04, 0x10
        /*00ae*/ 	.short	(.L_31 - .L_30)
.L_30:
        /*00b0*/ 	.word	0x00000080
        /*00b4*/ 	.word	0x00000001
        /*00b8*/ 	.word	0x00000001


	//----- nvinfo : EIATTR_CBANK_PARAM_SIZE
	.align		4
.L_31:
        /*00bc*/ 	.byte	0x03, 0x19
        /*00be*/ 	.short	0x0044


	//----- nvinfo : EIATTR_PARAM_CBANK
	.align		4
        /*00c0*/ 	.byte	0x04, 0x0a
        /*00c2*/ 	.short	(.L_33 - .L_32)
	.align		4
.L_32:
        /*00c4*/ 	.word	index@(.nv.constant0.triton_poi_fused__to_copy_add_ge_gt_le_lt_mul_0)
        /*00c8*/ 	.short	0x0210
        /*00ca*/ 	.short	0x0044


	//----- nvinfo : EIATTR_SW_WAR
	.align		4
.L_33:
        /*00cc*/ 	.byte	0x04, 0x36
        /*00ce*/ 	.short	(.L_35 - .L_34)
.L_34:
        /*00d0*/ 	.word	0x00000008
.L_35:


//--------------------- .nv.callgraph             --------------------------
	.section	.nv.callgraph,"",@"SHT_CUDA_CALLGRAPH"
	.align	4
	.sectionentsize	8
	.align		4
        /*0000*/ 	.word	0x00000000
	.align		4
        /*0004*/ 	.word	0xffffffff
	.align		4
        /*0008*/ 	.word	0x00000000
	.align		4
        /*000c*/ 	.word	0xfffffffe
	.align		4
        /*0010*/ 	.word	0x00000000
	.align		4
        /*0014*/ 	.word	0xfffffffd
	.align		4
        /*0018*/ 	.word	0x00000000
	.align		4
        /*001c*/ 	.word	0xfffffffc


//--------------------- .text.triton_poi_fused__to_copy_add_ge_gt_le_lt_mul_0 --------------------------
	.section	.text.triton_poi_fused__to_copy_add_ge_gt_le_lt_mul_0,"ax",@progbits
	.align	128
        .global         triton_poi_fused__to_copy_add_ge_gt_le_lt_mul_0
        .type           triton_poi_fused__to_copy_add_ge_gt_le_lt_mul_0,@function
        .size           triton_poi_fused__to_copy_add_ge_gt_le_lt_mul_0,(.L_x_1 - triton_poi_fused__to_copy_add_ge_gt_le_lt_mul_0)
        .other          triton_poi_fused__to_copy_add_ge_gt_le_lt_mul_0,@"STO_CUDA_ENTRY STV_DEFAULT"
triton_poi_fused__to_copy_add_ge_gt_le_lt_mul_0:
.text.triton_poi_fused__to_copy_add_ge_gt_le_lt_mul_0:
[----:B------:R-:W0:Y:S01]  /*0000*/  LDC R1, c[0x0][0x28] ;  /* 0x00000a00ff017b82 */ /* 0x000e220000000800 */
[----:B------:R-:W1:Y:S07]  /*0010*/  S2R R2, SR_TID.X ;  /* 0x0000000000027919 */ /* 0x000e6e0000002100 */
[----:B------:R-:W2:Y:S01]  /*0020*/  LDC.64 R10, c[0x0][0x210] ;  /* 0x00008400ff0a7b82 */ /* 0x000ea20000000a00 */
[----:B------:R-:W-:Y:S01]  /*0030*/  ULDC.64 UR4, c[0x0][0x208] ;  /* 0x0000820000047ab9 */ /* 0x000fe20000000a00 */
[----:B------:R-:W3:Y:S06]  /*0040*/  S2R R3, SR_CTAID.X ;  /* 0x0000000000037919 */ /* 0x000eec0000002500 */
[----:B------:R-:W4:Y:S08]  /*0050*/  LDC.64 R8, c[0x0][0x220] ;  /* 0x00008800ff087b82 */ /* 0x000f300000000a00 */
[----:B------:R-:W5:Y:S08]  /*0060*/  LDC.64 R4, c[0x0][0x218] ;  /* 0x00008600ff047b82 */ /* 0x000f700000000a00 */
[----:B------:R-:W5:Y:S08]  /*0070*/  LDC.64 R6, c[0x0][0x228] ;  /* 0x00008a00ff067b82 */ /* 0x000f700000000a00 */
[----:B------:R-:W5:Y:S01]  /*0080*/  LDC.64 R14, c[0x0][0x230] ;  /* 0x00008c00ff0e7b82 */ /* 0x000f620000000a00 */
[----:B-1----:R-:W-:Y:S01]  /*0090*/  LOP3.LUT R2, R2, 0x7f, RZ, 0xc0, !PT ;  /* 0x0000007f02027812 */ /* 0x002fe200078ec0ff */
[----:B------:R-:W-:Y:S01]  /*00a0*/  IMAD.MOV.U32 R16, RZ, RZ, RZ ;  /* 0x000000ffff107224 */ /* 0x000fe200078e00ff */
[----:B---3--:R-:W-:Y:S01]  /*00b0*/  SHF.R.S32.HI R0, RZ, 0x18, R3 ;  /* 0x00000018ff007819 */ /* 0x008fe20000011403 */
[----:B------:R-:W-:Y:S01]  /*00c0*/  ULDC.64 UR6, c[0x0][0x238] ;  /* 0x00008e0000067ab9 */ /* 0x000fe20000000a00 */
[----:B------:R-:W-:Y:S01]  /*00d0*/  ULDC.64 UR8, c[0x0][0x240] ;  /* 0x0000900000087ab9 */ /* 0x000fe20000000a00 */
[----:B------:R-:W-:Y:S01]  /*00e0*/  IMAD R2, R3, 0x80, R2 ;  /* 0x0000008003027824 */ /* 0x000fe200078e0202 */
[----:B------:R-:W-:Y:S01]  /*00f0*/  SGXT R3, R0, 0x1 ;  /* 0x000000010003781a */ /* 0x000fe20000000200 */
[----:B------:R-:W-:-:S02]  /*0100*/  IMAD.MOV.U32 R0, RZ, RZ, RZ ;  /* 0x000000ffff007224 */ /* 0x000fc400078e00ff */
[C---:B--2---:R-:W-:Y:S01]  /*0110*/  IMAD.WIDE R10, R2.reuse, 0x4, R10 ;  /* 0x00000004020a7825 */ /* 0x044fe200078e020a */
[----:B------:R-:W-:Y:S02]  /*0120*/  LEA.HI R3, R3, R2, RZ, 0x2 ;  /* 0x0000000203037211 */ /* 0x000fe400078f10ff */
[----:B------:R-:W-:Y:S02]  /*0130*/  ISETP.GE.AND P1, PT, R2, 0x100, PT ;  /* 0x000001000200780c */ /* 0x000fe40003f26270 */
[----:B------:R-:W-:-:S05]  /*0140*/  LOP3.LUT R3, R3, 0xfffffffc, RZ, 0xc0, !PT ;  /* 0xfffffffc03037812 */ /* 0x000fca00078ec0ff */
[----:B------:R-:W-:Y:S02]  /*0150*/  IMAD.IADD R17, R2, 0x1, -R3 ;  /* 0x0000000102117824 */ /* 0x000fe400078e0a03 */
[----:B------:R-:W-:Y:S02]  /*0160*/  IMAD.MOV.U32 R3, RZ, RZ, RZ ;  /* 0x000000ffff037224 */ /* 0x000fe400078e00ff */
[C---:B----4-:R-:W-:Y:S01]  /*0170*/  IMAD.WIDE R12, R17.reuse, 0x4, R8 ;  /* 0x00000004110c7825 */ /* 0x050fe200078e0208 */
[----:B------:R-:W-:Y:S01]  /*0180*/  CS2R R8, SRZ ;  /* 0x0000000000087805 */ /* 0x000fe2000001ff00 */
[----:B------:R-:W2:Y:S02]  /*0190*/  @!P1 LDG.E R0, desc[UR4][R10.64] ;  /* 0x000000040a009981 */ /* 0x000ea4000c1e1900 */
[C---:B-----5:R-:W-:Y:S02]  /*01a0*/  IMAD.WIDE R4, R17.reuse, 0x4, R4 ;  /* 0x0000000411047825 */ /* 0x060fe400078e0204 */
[----:B------:R-:W2:Y:S04]  /*01b0*/  @!P1 LDG.E.EL R3, desc[UR4][R12.64] ;  /* 0x000000040c039981 */ /* 0x000ea8000c2e1900 */
[----:B------:R1:W3:Y:S01]  /*01c0*/  @!P1 LDG.E.EL R9, desc[UR4][R4.64] ;  /* 0x0000000404099981 */ /* 0x0002e2000c2e1900 */
[----:B0-----:R-:W-:-:S05]  /*01d0*/  IMAD.WIDE R6, R17, 0x4, R6 ;  /* 0x0000000411067825 */ /* 0x001fca00078e0206 */
[----:B------:R0:W4:Y:S01]  /*01e0*/  @!P1 LDG.E.EL R8, desc[UR4][R6.64] ;  /* 0x0000000406089981 */ /* 0x000122000c2e1900 */
[----:B------:R-:W-:Y:S01]  /*01f0*/  IMAD.WIDE R14, R17, 0x4, R14 ;  /* 0x00000004110e7825 */ /* 0x000fe200078e020e */
[----:B-1----:R-:W1:Y:S04]  /*0200*/  LDC.64 R4, c[0x0][0x248] ;  /* 0x00009200ff047b82 */ /* 0x002e680000000a00 */
[----:B------:R5:W5:Y:S01]  /*0210*/  @!P1 LDG.E.EL R16, desc[UR4][R14.64] ;  /* 0x000000040e109981 */ /* 0x000b62000c2e1900 */
[----:B------:R-:W-:Y:S02]  /*0220*/  SHF.R.S32.HI R13, RZ, 0x1f, R2 ;  /* 0x0000001fff0d7819 */ /* 0x000fe40000011402 */
[----:B0-----:R-:W-:Y:S01]  /*0230*/  IADD3 R6, P3, R2, UR8, RZ ;  /* 0x0000000802067c10 */ /* 0x001fe2000ff7e0ff */
[----:B-1----:R-:W-:Y:S01]  /*0240*/  IMAD.WIDE R4, R2, 0x4, R4 ;  /* 0x0000000402047825 */ /* 0x002fe200078e0204 */
[----:B--2---:R-:W-:-:S04]  /*0250*/  FSETP.GT.AND P0, PT, R0, R3, PT ;  /* 0x000000030000720b */ /* 0x004fc80003f04000 */
[CC--:B---3--:R-:W-:Y:S01]  /*0260*/  FSETP.LT.AND P0, PT, R0.reuse, R9.reuse, P0 ;  /* 0x000000090000720b */ /* 0x0c8fe20000701000 */
[----:B------:R-:W-:Y:S01]  /*0270*/  FADD R10, R9, R0 ;  /* 0x00000000090a7221 */ /* 0x000fe20000000000 */
[-C--:B------:R-:W-:Y:S02]  /*0280*/  FSET.BF.GE.AND R7, R0, R9.reuse, PT ;  /* 0x000000090007720a */ /* 0x080fe40003806000 */
[----:B------:R-:W-:Y:S01]  /*0290*/  SEL R11, RZ, 0x1, !P0 ;  /* 0x00000001ff0b7807 */ /* 0x000fe20004000000 */
[----:B----4-:R-:W-:Y:S01]  /*02a0*/  FFMA R10, R10, R8, R9 ;  /* 0x000000080a0a7223 */ /* 0x010fe20000000009 */
[----:B------:R-:W-:Y:S02]  /*02b0*/  IADD3 R8, P2, R2, UR6, RZ ;  /* 0x0000000602087c10 */ /* 0x000fe4000ff5e0ff */
[----:B------:R-:W-:Y:S02]  /*02c0*/  I2FP.F32.U32 R11, R11 ;  /* 0x0000000b000b7245 */ /* 0x000fe40000201000 */
[----:B------:R-:W-:-:S02]  /*02d0*/  FSETP.GE.AND P0, PT, R0, R9, PT ;  /* 0x000000090000720b */ /* 0x000fc40003f06000 */
[----:B------:R-:W-:Y:S01]  /*02e0*/  IADD3.X R9, R13, UR7, RZ, P2, !PT ;  /* 0x000000070d097c10 */ /* 0x000fe200097fe4ff */
[----:B------:R-:W-:Y:S01]  /*02f0*/  FMUL R12, R11, R0 ;  /* 0x000000000b0c7220 */ /* 0x000fe20000400000 */
[CC--:B------:R-:W-:Y:S02]  /*0300*/  FSETP.GTU.AND P2, PT, R0.reuse, R3.reuse, PT ;  /* 0x000000030000720b */ /* 0x0c0fe40003f4c000 */
[----:B------:R-:W-:Y:S01]  /*0310*/  FSET.BF.LE.AND R11, R0, R3, PT ;  /* 0x00000003000b720a */ /* 0x000fe20003803000 */
[----:B------:R-:W-:Y:S01]  /*0320*/  FFMA R10, R7, R10, R12 ;  /* 0x0000000a070a7223 */ /* 0x000fe2000000000c */
[----:B------:R-:W-:Y:S01]  /*0330*/  IADD3.X R7, R13, UR9, RZ, P3, !PT ;  /* 0x000000090d077c10 */ /* 0x000fe20009ffe4ff */
[----:B------:R-:W-:Y:S01]  /*0340*/  FADD R12, R3, R0 ;  /* 0x00000000030c7221 */ /* 0x000fe20000000000 */
[----:B------:R-:W-:Y:S02]  /*0350*/  SEL R13, RZ, 0x1, !P0 ;  /* 0x00000001ff0d7807 */ /* 0x000fe40004000000 */
[----:B-----5:R-:W-:Y:S01]  /*0360*/  SEL R15, RZ, 0x1, P2 ;  /* 0x00000001ff0f7807 */ /* 0x020fe20001000000 */
[----:B------:R-:W-:-:S02]  /*0370*/  FFMA R12, R12, R16, R3 ;  /* 0x000000100c0c7223 */ /* 0x000fc40000000003 */
[----:B------:R0:W-:Y:S02]  /*0380*/  @!P1 STG.E.U8 desc[UR4][R8.64], R13 ;  /* 0x0000000d08009986 */ /* 0x0001e4000c101104 */
[----:B------:R-:W-:Y:S02]  /*0390*/  FFMA R11, R11, R12, R10 ;  /* 0x0000000c0b0b7223 */ /* 0x000fe4000000000a */
[----:B------:R0:W-:Y:S02]  /*03a0*/  @!P1 STG.E.U8 desc[UR4][R6.64], R15 ;  /* 0x0000000f06009986 */ /* 0x0001e4000c101104 */
[----:B0-----:R-:W-:Y:S05]  /*03b0*/  @P1 EXIT ;  /* 0x000000000000194d */ /* 0x001fea0003800000 */
[----:B------:R-:W-:Y:S01]  /*03c0*/  STG.E desc[UR4][R4.64], R11 ;  /* 0x0000000b04007986 */ /* 0x000fe2000c101904 */
[----:B------:R-:W-:Y:S05]  /*03d0*/  EXIT ;  /* 0x000000000000794d */ /* 0x000fea0003800000 */
.L_x_0:
[----:B------:R-:W-:-:S00]  /*03e0*/  BRA `(.L_x_0) ;  /* 0xfffffffc00fc7947 */ /* 0x000fc0000383ffff */
[----:B------:R-:W-:-:S00]  /*03f0*/  NOP ;  /* 0x0000000000007918 */ /* 0x000fc00000000000 */
        /* <DEDUP_REMOVED lines=8> */
.L_x_1:


//--------------------- .nv.constant0.triton_poi_fused__to_copy_add_ge_gt_le_lt_mul_0 --------------------------
	.section	.nv.constant0.triton_poi_fused__to_copy_add_ge_gt_le_lt_mul_0,"a",@progbits
	.sectionflags	@""
	.align	4
.nv.constant0.triton_poi_fused__to_copy_add_ge_gt_le_lt_mul_0:
	.zero		596
